//
// Generated by NVIDIA NVVM Compiler
//
// Compiler Build ID: CL-36424714
// Cuda compilation tools, release 13.0, V13.0.88
// Based on NVVM 20.0.0
//

.version 9.0
.target sm_100
.address_size 64

	// .globl	default_function_kernel

.visible .entry default_function_kernel(
	.param .u64 .ptr .align 1 default_function_kernel_param_0,
	.param .u64 .ptr .align 1 default_function_kernel_param_1
)
.maxntid 16
{
	.reg .pred 	%p<5>;
	.reg .b32 	%r<8>;
	.reg .b32 	%f<23>;
	.reg .b64 	%rd<8>;

	ld.param.u64 	%rd1, [default_function_kernel_param_0];
	ld.param.u64 	%rd2, [default_function_kernel_param_1];
	mov.u32 	%r1, %ctaid.x;
	shl.b32 	%r3, %r1, 2;
	mov.u32 	%r2, %tid.x;
	shr.u32 	%r4, %r2, 2;
	or.b32  	%r5, %r3, %r4;
	setp.gt.u32 	%p1, %r5, 1462;
	@%p1 bra 	$L__BB0_2;
	cvta.to.global.u64 	%rd3, %rd2;
	cvta.to.global.u64 	%rd4, %rd1;
	shl.b32 	%r6, %r1, 4;
	or.b32  	%r7, %r6, %r2;
	mul.wide.u32 	%rd5, %r7, 4;
	add.s64 	%rd6, %rd3, %rd5;
	ld.global.nc.f32 	%f1, [%rd6];
	abs.f32 	%f2, %f1;
	fma.rn.f32 	%f3, %f2, 0fBF000000, 0f3F000000;
	rsqrt.approx.ftz.f32 	%f4, %f3;
	mul.f32 	%f5, %f4, %f3;
	mul.f32 	%f6, %f4, 0fBF000000;
	fma.rn.f32 	%f7, %f5, %f6, 0f3F000000;
	fma.rn.f32 	%f8, %f5, %f7, %f5;
	setp.eq.f32 	%p2, %f2, 0f3F800000;
	selp.f32 	%f9, 0f00000000, %f8, %p2;
	setp.gt.f32 	%p3, %f2, 0f3F0F5C29;
	selp.f32 	%f10, %f9, %f2, %p3;
	mul.f32 	%f11, %f10, %f10;
	fma.rn.f32 	%f12, %f11, 0f3D4DD2F7, 0f3C99CA97;
	fma.rn.f32 	%f13, %f12, %f11, 0f3D3F90E8;
	fma.rn.f32 	%f14, %f13, %f11, 0f3D993CCF;
	fma.rn.f32 	%f15, %f14, %f11, 0f3E2AAC04;
	mul.f32 	%f16, %f11, %f15;
	fma.rn.f32 	%f17, %f16, %f10, %f10;
	mul.f32 	%f18, %f17, 0fC0000000;
	fma.rn.f32 	%f19, 0f3F6EE581, 0f3FD774EB, %f18;
	selp.f32 	%f20, %f19, %f17, %p3;
	setp.num.f32 	%p4, %f20, %f20;
	copysign.f32 	%f21, %f1, %f20;
	selp.f32 	%f22, %f21, %f20, %p4;
	add.s64 	%rd7, %rd4, %rd5;
	st.global.f32 	[%rd7], %f22;
$L__BB0_2:
	ret;

}


// ===== COMPILED SASS (sm_100) =====

	.target	sm_100

	.elftype	@"ET_EXEC"


//--------------------- .note.nv.tkinfo           --------------------------
	.section	.note.nv.tkinfo,"",@"SHT_NOTE"
	.sectionflags	@"SHF_NOTE_NV_TKINFO"
	.tkinfo
        /*0018*/ 	.word	0x00000002
        /*0030*/ 	.string	""
        /*0030*/ 	.string	"ptxas"
        /*0030*/ 	.string	"Cuda compilation tools, release 13.0, V13.0.88"
        /*0030*/ 	.string	"Build cuda_13.0.r13.0/compiler.36424714_0"
        /*0030*/ 	.string	"-arch sm_100 -m 64 "



//--------------------- .note.nv.cuinfo           --------------------------
	.section	.note.nv.cuinfo,"",@"SHT_NOTE"
	.sectionflags	@"SHF_NOTE_NV_CUINFO"
        /*0018*/ 	.short	0x0002
        /*001a*/ 	.short	0x0064
        /*001c*/ 	.short	0x0082
	.zero		2


//--------------------- .nv.info                  --------------------------
	.section	.nv.info,"",@"SHT_CUDA_INFO"
	.align	4


	//----- nvinfo : EIATTR_REGCOUNT
	.align		4
        /*0000*/ 	.byte	0x04, 0x2f
        /*0002*/ 	.short	(.L_1 - .L_0)
	.align		4
.L_0:
        /*0004*/ 	.word	index@(default_function_kernel)
        /*0008*/ 	.word	0x0000000c


	//----- nvinfo : EIATTR_FRAME_SIZE
	.align		4
.L_1:
        /*000c*/ 	.byte	0x04, 0x11
        /*000e*/ 	.short	(.L_3 - .L_2)
	.align		4
.L_2:
        /*0010*/ 	.word	index@(default_function_kernel)
        /*0014*/ 	.word	0x00000000


	//----- nvinfo : EIATTR_MIN_STACK_SIZE
	.align		4
.L_3:
        /*0018*/ 	.byte	0x04, 0x12
        /*001a*/ 	.short	(.L_5 - .L_4)
	.align		4
.L_4:
        /*001c*/ 	.word	index@(default_function_kernel)
        /*0020*/ 	.word	0x00000000
.L_5:


//--------------------- .nv.compat                --------------------------
	.section	.nv.compat,"",@"SHT_CUDA_COMPAT_INFO"
	.align	4
        /*0000*/ 	.byte	0x02, 0x09, 0x00, 0x00, 0x02, 0x02, 0x01, 0x00, 0x02, 0x05, 0x05, 0x00, 0x03, 0x07, 0x01, 0x01
        /*0010*/ 	.byte	0x02, 0x03, 0x00, 0x00, 0x02, 0x06, 0x01, 0x00, 0x04, 0x0b, 0x08, 0x00, 0x01, 0x00, 0x00, 0x00
        /*0020*/ 	.byte	0x00, 0x00, 0x00, 0x00


//--------------------- .nv.info.default_function_kernel --------------------------
	.section	.nv.info.default_function_kernel,"",@"SHT_CUDA_INFO"
	.sectionflags	@""
	.align	4


	//----- nvinfo : EIATTR_CUDA_API_VERSION
	.align		4
        /*0000*/ 	.byte	0x04, 0x37
        /*0002*/ 	.short	(.L_7 - .L_6)
.L_6:
        /*0004*/ 	.word	0x00000082


	//----- nvinfo : EIATTR_KPARAM_INFO
	.align		4
.L_7:
        /*0008*/ 	.byte	0x04, 0x17
        /*000a*/ 	.short	(.L_9 - .L_8)
.L_8:
        /*000c*/ 	.word	0x00000000
        /*0010*/ 	.short	0x0001
        /*0012*/ 	.short	0x0008
        /*0014*/ 	.byte	0x00, 0xf5, 0x21, 0x00


	//----- nvinfo : EIATTR_KPARAM_INFO
	.align		4
.L_9:
        /*0018*/ 	.byte	0x04, 0x17
        /*001a*/ 	.short	(.L_11 - .L_10)
.L_10:
        /*001c*/ 	.word	0x00000000
        /*0020*/ 	.short	0x0000
        /*0022*/ 	.short	0x0000
        /*0024*/ 	.byte	0x00, 0xf5, 0x21, 0x00


	//----- nvinfo : EIATTR_SPARSE_MMA_MASK
	.align		4
.L_11:
        /*0028*/ 	.byte	0x03, 0x50
        /*002a*/ 	.short	0x0000


	//----- nvinfo : EIATTR_MAXREG_COUNT
	.align		4
        /*002c*/ 	.byte	0x03, 0x1b
        /*002e*/ 	.short	0x00ff


	//----- nvinfo : EIATTR_MERCURY_ISA_VERSION
	.align		4
        /*0030*/ 	.byte	0x03, 0x5f
        /*0032*/ 	.short	0x0101


	//----- nvinfo : EIATTR_VRC_CTA_INIT_COUNT
	.align		4
        /*0034*/ 	.byte	0x02, 0x4a
	.zero		1
	.zero		1


	//----- nvinfo : EIATTR_EXIT_INSTR_OFFSETS
	.align		4
        /*0038*/ 	.byte	0x04, 0x1c
        /*003a*/ 	.short	(.L_13 - .L_12)


	//   ....[0]....
.L_12:
        /*003c*/ 	.word	0x00000070


	//   ....[1]....
        /*0040*/ 	.word	0x000002a0


	//----- nvinfo : EIATTR_MAX_THREADS
	.align		4
.L_13:
        /*0044*/ 	.byte	0x04, 0x05
        /*0046*/ 	.short	(.L_15 - .L_14)
.L_14:
        /*0048*/ 	.word	0x00000010
        /*004c*/ 	.word	0x00000001
        /*0050*/ 	.word	0x00000001


	//----- nvinfo : EIATTR_CBANK_PARAM_SIZE
	.align		4
.L_15:
        /*0054*/ 	.byte	0x03, 0x19
        /*0056*/ 	.short	0x0010


	//----- nvinfo : EIATTR_PARAM_CBANK
	.align		4
        /*0058*/ 	.byte	0x04, 0x0a
        /*005a*/ 	.short	(.L_17 - .L_16)
	.align		4
.L_16:
        /*005c*/ 	.word	index@(.nv.constant0.default_function_kernel)
        /*0060*/ 	.short	0x0380
        /*0062*/ 	.short	0x0010


	//----- nvinfo : EIATTR_SW_WAR
	.align		4
.L_17:
        /*0064*/ 	.byte	0x04, 0x36
        /*0066*/ 	.short	(.L_19 - .L_18)
.L_18:
        /*0068*/ 	.word	0x00000008
.L_19:


//--------------------- .nv.callgraph             --------------------------
	.section	.nv.callgraph,"",@"SHT_CUDA_CALLGRAPH"
	.align	4
	.sectionentsize	8
	.align		4
        /*0000*/ 	.word	0x00000000
	.align		4
        /*0004*/ 	.word	0xffffffff
	.align		4
        /*0008*/ 	.word	0x00000000
	.align		4
        /*000c*/ 	.word	0xfffffffe
	.align		4
        /*0010*/ 	.word	0x00000000
	.align		4
        /*0014*/ 	.word	0xfffffffd
	.align		4
        /*0018*/ 	.word	0x00000000
	.align		4
        /*001c*/ 	.word	0xfffffffc


//--------------------- .text.default_function_kernel --------------------------
	.section	.text.default_function_kernel,"ax",@progbits
	.align	128
        .global         default_function_kernel
        .type           default_function_kernel,@function
        .size           default_function_kernel,(.L_x_1 - default_function_kernel)
        .other          default_function_kernel,@"STO_CUDA_ENTRY STV_DEFAULT"
default_function_kernel:
.text.default_function_kernel:
[----:B------:R-:W-:Y:S01]  /*0000*/  LDC R1, c[0x0][0x37c] ;  /* 0x0000df00ff017b82 */ /* 0x000fe20000000800 */
[----:B------:R-:W0:Y:S07]  /*0010*/  S2R R5, SR_TID.X ;  /* 0x0000000000057919 */ /* 0x000e2e0000002100 */
[----:B------:R-:W1:Y:S02]  /*0020*/  S2UR UR5, SR_CTAID.X ;  /* 0x00000000000579c3 */ /* 0x000e640000002500 */
[----:B-1----:R-:W-:Y:S01]  /*0030*/  USHF.L.U32 UR4, UR5, 0x2, URZ ;  /* 0x0000000205047899 */ /* 0x002fe200080006ff */
[----:B0-----:R-:W-:-:S05]  /*0040*/  SHF.R.U32.HI R0, RZ, 0x2, R5 ;  /* 0x00000002ff007819 */ /* 0x001fca0000011605 */
[----:B------:R-:W-:-:S04]  /*0050*/  LOP3.LUT R0, R0, UR4, RZ, 0xfc, !PT ;  /* 0x0000000400007c12 */ /* 0x000fc8000f8efcff */
[----:B------:R-:W-:-:S13]  /*0060*/  ISETP.GT.U32.AND P0, PT, R0, 0x5b6, PT ;  /* 0x000005b60000780c */ /* 0x000fda0003f04070 */
[----:B------:R-:W-:Y:S05]  /*0070*/  @P0 EXIT ;  /* 0x000000000000094d */ /* 0x000fea0003800000 */
[----:B------:R-:W0:Y:S01]  /*0080*/  LDC.64 R2, c[0x0][0x388] ;  /* 0x0000e200ff027b82 */ /* 0x000e220000000a00 */
[----:B------:R-:W1:Y:S01]  /*0090*/  LDCU.64 UR6, c[0x0][0x358] ;  /* 0x00006b00ff0677ac */ /* 0x000e620008000a00 */
[----:B------:R-:W-:-:S06]  /*00a0*/  USHF.L.U32 UR4, UR5, 0x4, URZ ;  /* 0x0000000405047899 */ /* 0x000fcc00080006ff */
[----:B------:R-:W-:-:S05]  /*00b0*/  LOP3.LUT R5, R5, UR4, RZ, 0xfc, !PT ;  /* 0x0000000405057c12 */ /* 0x000fca000f8efcff */
[----:B0-----:R-:W-:-:S05]  /*00c0*/  IMAD.WIDE.U32 R2, R5, 0x4, R2 ;  /* 0x0000000405027825 */ /* 0x001fca00078e0002 */
[----:B-1----:R0:W2:Y:S01]  /*00d0*/  LDG.E.CONSTANT R0, desc[UR6][R2.64] ;  /* 0x0000000602007981 */ /* 0x0020a2000c1e9900 */
[----:B------:R-:W-:Y:S01]  /*00e0*/  HFMA2 R7, -RZ, RZ, 1.75, 0 ;  /* 0x3f000000ff077431 */ /* 0x000fe200000001ff */
[----:B0-----:R-:W-:-:S04]  /*00f0*/  MOV R3, 0x3d4dd2f7 ;  /* 0x3d4dd2f700037802 */ /* 0x001fc80000000f00 */
[C---:B--2---:R-:W-:Y:S01]  /*0100*/  FFMA R4, |R0|.reuse, -R7, 0.5 ;  /* 0x3f00000000047423 */ /* 0x044fe20000000a07 */
[C---:B------:R-:W-:Y:S02]  /*0110*/  FSETP.NEU.AND P1, PT, |R0|.reuse, 1, PT ;  /* 0x3f8000000000780b */ /* 0x040fe40003f2d200 */
[----:B------:R-:W-:Y:S01]  /*0120*/  FSETP.GT.AND P0, PT, |R0|, 0.56000000238418579102, PT ;  /* 0x3f0f5c290000780b */ /* 0x000fe20003f04200 */
[----:B------:R-:W0:Y:S02]  /*0130*/  MUFU.RSQ R7, R4 ;  /* 0x0000000400077308 */ /* 0x000e240000001400 */
[----:B0-----:R-:W-:Y:S01]  /*0140*/  FMUL R6, R4, R7 ;  /* 0x0000000704067220 */ /* 0x001fe20000400000 */
[----:B------:R-:W-:-:S04]  /*0150*/  FMUL R7, R7, -0.5 ;  /* 0xbf00000007077820 */ /* 0x000fc80000400000 */
[----:B------:R-:W-:-:S04]  /*0160*/  FFMA R7, R6, R7, 0.5 ;  /* 0x3f00000006077423 */ /* 0x000fc80000000007 */
[----:B------:R-:W-:-:S05]  /*0170*/  FFMA R7, R6, R7, R6 ;  /* 0x0000000706077223 */ /* 0x000fca0000000006 */
[----:B------:R-:W-:-:S04]  /*0180*/  FSEL R7, R7, RZ, P1 ;  /* 0x000000ff07077208 */ /* 0x000fc80000800000 */
[----:B------:R-:W-:-:S05]  /*0190*/  FSEL R7, R7, |R0|, P0 ;  /* 0x4000000007077208 */ /* 0x000fca0000000000 */
[----:B------:R-:W-:-:S04]  /*01a0*/  FMUL R6, R7, R7 ;  /* 0x0000000707067220 */ /* 0x000fc80000400000 */
[----:B------:R-:W-:-:S04]  /*01b0*/  FFMA R3, R6, R3, 0.018773360177874565125 ;  /* 0x3c99ca9706037423 */ /* 0x000fc80000000003 */
[----:B------:R-:W-:-:S04]  /*01c0*/  FFMA R3, R6, R3, 0.046769052743911743164 ;  /* 0x3d3f90e806037423 */ /* 0x000fc80000000003 */
[----:B------:R-:W-:-:S04]  /*01d0*/  FFMA R3, R6, R3, 0.074823014438152313232 ;  /* 0x3d993ccf06037423 */ /* 0x000fc80000000003 */
[C---:B------:R-:W-:Y:S02]  /*01e0*/  FFMA R9, R6.reuse, R3, 0.16667181253433227539 ;  /* 0x3e2aac0406097423 */ /* 0x040fe40000000003 */
[----:B------:R-:W0:Y:S02]  /*01f0*/  LDC.64 R2, c[0x0][0x380] ;  /* 0x0000e000ff027b82 */ /* 0x000e240000000a00 */
[----:B------:R-:W-:Y:S01]  /*0200*/  FMUL R6, R6, R9 ;  /* 0x0000000906067220 */ /* 0x000fe20000400000 */
[----:B------:R-:W-:-:S03]  /*0210*/  HFMA2 R9, -RZ, RZ, 1.9599609375, 20144 ;  /* 0x3fd774ebff097431 */ /* 0x000fc600000001ff */
[----:B------:R-:W-:-:S04]  /*0220*/  FFMA R7, R7, R6, R7 ;  /* 0x0000000607077223 */ /* 0x000fc80000000007 */
[----:B------:R-:W-:-:S04]  /*0230*/  FMUL R4, R7, -2 ;  /* 0xc000000007047820 */ /* 0x000fc80000400000 */
[----:B------:R-:W-:-:S05]  /*0240*/  @P0 FFMA R7, R9, 0.93318945169448852539, R4 ;  /* 0x3f6ee58109070823 */ /* 0x000fca0000000004 */
[C---:B------:R-:W-:Y:S02]  /*0250*/  FSETP.NAN.AND P0, PT, R7.reuse, R7, PT ;  /* 0x000000070700720b */ /* 0x040fe40003f08000 */
[----:B------:R-:W-:Y:S01]  /*0260*/  LOP3.LUT R0, R7, 0x80000000, R0, 0xb8, !PT ;  /* 0x8000000007007812 */ /* 0x000fe200078eb800 */
[----:B0-----:R-:W-:-:S03]  /*0270*/  IMAD.WIDE.U32 R2, R5, 0x4, R2 ;  /* 0x0000000405027825 */ /* 0x001fc600078e0002 */
[----:B------:R-:W-:-:S05]  /*0280*/  FSEL R7, R0, R7, !P0 ;  /* 0x0000000700077208 */ /* 0x000fca0004000000 */
[----:B------:R-:W-:Y:S01]  /*0290*/  STG.E desc[UR6][R2.64], R7 ;  /* 0x0000000702007986 */ /* 0x000fe2000c101906 */
[----:B------:R-:W-:Y:S05]  /*02a0*/  EXIT ;  /* 0x000000000000794d */ /* 0x000fea0003800000 */
.L_x_0:
[----:B------:R-:W-:-:S00]  /*02b0*/  BRA `(.L_x_0) ;  /* 0xfffffffc00fc7947 */ /* 0x000fc0000383ffff */
[----:B------:R-:W-:-:S00]  /*02c0*/  NOP ;  /* 0x0000000000007918 */ /* 0x000fc00000000000 */
        /* <DEDUP_REMOVED lines=11> */
.L_x_1:


//--------------------- .nv.shared.reserved.0     --------------------------
	.section	.nv.shared.reserved.0,"aw",@nobits
	.weak		__nv_reservedSMEM_offset_0_alias
	.size		__nv_reservedSMEM_offset_0_alias, 0, 64
	.other		__nv_reservedSMEM_offset_0_alias,@"STO_CUDA_RESERVED_SHARED STV_DEFAULT"
__nv_reservedSMEM_offset_0_alias:
	.zero		0
	.zero		64


//--------------------- .nv.constant0.default_function_kernel --------------------------
	.section	.nv.constant0.default_function_kernel,"a",@progbits
	.sectionflags	@""
	.align	4
.nv.constant0.default_function_kernel:
	.zero		912


//--------------------- SYMBOLS --------------------------

	.type		.nv.reservedSmem.offset0,@object
	.size		.nv.reservedSmem.offset0,0x4
